//
// Generated by NVIDIA NVVM Compiler
//
// Compiler Build ID: CL-36424714
// Cuda compilation tools, release 13.0, V13.0.88
// Based on NVVM 20.0.0
//

.version 9.0
.target sm_100
.address_size 64

	// .globl	copyme

.visible .entry copyme(
	.param .u64 .ptr .align 1 copyme_param_0,
	.param .u64 .ptr .align 1 copyme_param_1,
	.param .u32 copyme_param_2,
	.param .u32 copyme_param_3
)
{
	.reg .pred 	%p<4>;
	.reg .b32 	%r<15>;
	.reg .b64 	%rd<8>;

	ld.param.u64 	%rd1, [copyme_param_0];
	ld.param.u64 	%rd2, [copyme_param_1];
	ld.param.u32 	%r3, [copyme_param_2];
	ld.param.u32 	%r4, [copyme_param_3];
	mov.u32 	%r5, %ctaid.y;
	mov.u32 	%r6, %ntid.y;
	mov.u32 	%r7, %tid.y;
	mad.lo.s32 	%r1, %r5, %r6, %r7;
	mov.u32 	%r8, %ctaid.x;
	mov.u32 	%r9, %ntid.x;
	mov.u32 	%r10, %tid.x;
	mad.lo.s32 	%r2, %r8, %r9, %r10;
	setp.ge.s32 	%p1, %r1, %r4;
	setp.ge.s32 	%p2, %r2, %r3;
	or.pred  	%p3, %p2, %p1;
	@%p3 bra 	$L__BB0_2;
	cvta.to.global.u64 	%rd3, %rd1;
	cvta.to.global.u64 	%rd4, %rd2;
	mad.lo.s32 	%r11, %r3, %r1, %r2;
	mul.wide.s32 	%rd5, %r11, 4;
	add.s64 	%rd6, %rd3, %rd5;
	ld.global.u32 	%r12, [%rd6];
	add.s64 	%rd7, %rd4, %rd5;
	prmt.b32 	%r13, %r12, %r14, 0x123U;
	st.global.u32 	[%rd7], %r13;
$L__BB0_2:
	ret;

}


// ===== COMPILED SASS (sm_100) =====

	.target	sm_100

	.elftype	@"ET_EXEC"


//--------------------- .note.nv.tkinfo           --------------------------
	.section	.note.nv.tkinfo,"",@"SHT_NOTE"
	.sectionflags	@"SHF_NOTE_NV_TKINFO"
	.tkinfo
        /*0018*/ 	.word	0x00000002
        /*0030*/ 	.string	""
        /*0030*/ 	.string	"ptxas"
        /*0030*/ 	.string	"Cuda compilation tools, release 13.0, V13.0.88"
        /*0030*/ 	.string	"Build cuda_13.0.r13.0/compiler.36424714_0"
        /*0030*/ 	.string	"-arch sm_100 -m 64 "



//--------------------- .note.nv.cuinfo           --------------------------
	.section	.note.nv.cuinfo,"",@"SHT_NOTE"
	.sectionflags	@"SHF_NOTE_NV_CUINFO"
        /*0018*/ 	.short	0x0002
        /*001a*/ 	.short	0x0064
        /*001c*/ 	.short	0x0082
	.zero		2


//--------------------- .nv.info                  --------------------------
	.section	.nv.info,"",@"SHT_CUDA_INFO"
	.align	4


	//----- nvinfo : EIATTR_REGCOUNT
	.align		4
        /*0000*/ 	.byte	0x04, 0x2f
        /*0002*/ 	.short	(.L_1 - .L_0)
	.align		4
.L_0:
        /*0004*/ 	.word	index@(copyme)
        /*0008*/ 	.word	0x0000000a


	//----- nvinfo : EIATTR_FRAME_SIZE
	.align		4
.L_1:
        /*000c*/ 	.byte	0x04, 0x11
        /*000e*/ 	.short	(.L_3 - .L_2)
	.align		4
.L_2:
        /*0010*/ 	.word	index@(copyme)
        /*0014*/ 	.word	0x00000000


	//----- nvinfo : EIATTR_MIN_STACK_SIZE
	.align		4
.L_3:
        /*0018*/ 	.byte	0x04, 0x12
        /*001a*/ 	.short	(.L_5 - .L_4)
	.align		4
.L_4:
        /*001c*/ 	.word	index@(copyme)
        /*0020*/ 	.word	0x00000000
.L_5:


//--------------------- .nv.compat                --------------------------
	.section	.nv.compat,"",@"SHT_CUDA_COMPAT_INFO"
	.align	4
        /*0000*/ 	.byte	0x02, 0x09, 0x00, 0x00, 0x02, 0x02, 0x01, 0x00, 0x02, 0x05, 0x05, 0x00, 0x03, 0x07, 0x01, 0x01
        /*0010*/ 	.byte	0x02, 0x03, 0x00, 0x00, 0x02, 0x06, 0x01, 0x00, 0x04, 0x0b, 0x08, 0x00, 0x09, 0x00, 0x00, 0x00
        /*0020*/ 	.byte	0x00, 0x00, 0x00, 0x00


//--------------------- .nv.info.copyme           --------------------------
	.section	.nv.info.copyme,"",@"SHT_CUDA_INFO"
	.sectionflags	@""
	.align	4


	//----- nvinfo : EIATTR_CUDA_API_VERSION
	.align		4
        /*0000*/ 	.byte	0x04, 0x37
        /*0002*/ 	.short	(.L_7 - .L_6)
.L_6:
        /*0004*/ 	.word	0x00000082


	//----- nvinfo : EIATTR_KPARAM_INFO
	.align		4
.L_7:
        /*0008*/ 	.byte	0x04, 0x17
        /*000a*/ 	.short	(.L_9 - .L_8)
.L_8:
        /*000c*/ 	.word	0x00000000
        /*0010*/ 	.short	0x0003
        /*0012*/ 	.short	0x0014
        /*0014*/ 	.byte	0x00, 0xf0, 0x11, 0x00


	//----- nvinfo : EIATTR_KPARAM_INFO
	.align		4
.L_9:
        /*0018*/ 	.byte	0x04, 0x17
        /*001a*/ 	.short	(.L_11 - .L_10)
.L_10:
        /*001c*/ 	.word	0x00000000
        /*0020*/ 	.short	0x0002
        /*0022*/ 	.short	0x0010
        /*0024*/ 	.byte	0x00, 0xf0, 0x11, 0x00


	//----- nvinfo : EIATTR_KPARAM_INFO
	.align		4
.L_11:
        /*0028*/ 	.byte	0x04, 0x17
        /*002a*/ 	.short	(.L_13 - .L_12)
.L_12:
        /*002c*/ 	.word	0x00000000
        /*0030*/ 	.short	0x0001
        /*0032*/ 	.short	0x0008
        /*0034*/ 	.byte	0x00, 0xf5, 0x21, 0x00


	//----- nvinfo : EIATTR_KPARAM_INFO
	.align		4
.L_13:
        /*0038*/ 	.byte	0x04, 0x17
        /*003a*/ 	.short	(.L_15 - .L_14)
.L_14:
        /*003c*/ 	.word	0x00000000
        /*0040*/ 	.short	0x0000
        /*0042*/ 	.short	0x0000
        /*0044*/ 	.byte	0x00, 0xf5, 0x21, 0x00


	//----- nvinfo : EIATTR_SPARSE_MMA_MASK
	.align		4
.L_15:
        /*0048*/ 	.byte	0x03, 0x50
        /*004a*/ 	.short	0x0000


	//----- nvinfo : EIATTR_MAXREG_COUNT
	.align		4
        /*004c*/ 	.byte	0x03, 0x1b
        /*004e*/ 	.short	0x00ff


	//----- nvinfo : EIATTR_MERCURY_ISA_VERSION
	.align		4
        /*0050*/ 	.byte	0x03, 0x5f
        /*0052*/ 	.short	0x0101


	//----- nvinfo : EIATTR_VRC_CTA_INIT_COUNT
	.align		4
        /*0054*/ 	.byte	0x02, 0x4a
	.zero		1
	.zero		1


	//----- nvinfo : EIATTR_EXIT_INSTR_OFFSETS
	.align		4
        /*0058*/ 	.byte	0x04, 0x1c
        /*005a*/ 	.short	(.L_17 - .L_16)


	//   ....[0]....
.L_16:
        /*005c*/ 	.word	0x000000c0


	//   ....[1]....
        /*0060*/ 	.word	0x00000160


	//----- nvinfo : EIATTR_CBANK_PARAM_SIZE
	.align		4
.L_17:
        /*0064*/ 	.byte	0x03, 0x19
        /*0066*/ 	.short	0x0018


	//----- nvinfo : EIATTR_PARAM_CBANK
	.align		4
        /*0068*/ 	.byte	0x04, 0x0a
        /*006a*/ 	.short	(.L_19 - .L_18)
	.align		4
.L_18:
        /*006c*/ 	.word	index@(.nv.constant0.copyme)
        /*0070*/ 	.short	0x0380
        /*0072*/ 	.short	0x0018


	//----- nvinfo : EIATTR_SW_WAR
	.align		4
.L_19:
        /*0074*/ 	.byte	0x04, 0x36
        /*0076*/ 	.short	(.L_21 - .L_20)
.L_20:
        /*0078*/ 	.word	0x00000008
.L_21:


//--------------------- .nv.callgraph             --------------------------
	.section	.nv.callgraph,"",@"SHT_CUDA_CALLGRAPH"
	.align	4
	.sectionentsize	8
	.align		4
        /*0000*/ 	.word	0x00000000
	.align		4
        /*0004*/ 	.word	0xffffffff
	.align		4
        /*0008*/ 	.word	0x00000000
	.align		4
        /*000c*/ 	.word	0xfffffffe
	.align		4
        /*0010*/ 	.word	0x00000000
	.align		4
        /*0014*/ 	.word	0xfffffffd
	.align		4
        /*0018*/ 	.word	0x00000000
	.align		4
        /*001c*/ 	.word	0xfffffffc


//--------------------- .text.copyme              --------------------------
	.section	.text.copyme,"ax",@progbits
	.align	128
        .global         copyme
        .type           copyme,@function
        .size           copyme,(.L_x_1 - copyme)
        .other          copyme,@"STO_CUDA_ENTRY STV_DEFAULT"
copyme:
.text.copyme:
[----:B------:R-:W0:Y:S01]  /*0000*/  LDC R1, c[0x0][0x37c] ;  /* 0x0000df00ff017b82 */ /* 0x000e220000000800 */
[----:B------:R-:W1:Y:S07]  /*0010*/  S2R R3, SR_TID.Y ;  /* 0x0000000000037919 */ /* 0x000e6e0000002200 */
[----:B------:R-:W1:Y:S01]  /*0020*/  S2UR UR4, SR_CTAID.Y ;  /* 0x00000000000479c3 */ /* 0x000e620000002600 */
[----:B------:R-:W2:Y:S01]  /*0030*/  LDCU.64 UR6, c[0x0][0x390] ;  /* 0x00007200ff0677ac */ /* 0x000ea20008000a00 */
[----:B------:R-:W3:Y:S06]  /*0040*/  S2R R2, SR_TID.X ;  /* 0x0000000000027919 */ /* 0x000eec0000002100 */
[----:B------:R-:W1:Y:S08]  /*0050*/  LDC R0, c[0x0][0x364] ;  /* 0x0000d900ff007b82 */ /* 0x000e700000000800 */
[----:B------:R-:W3:Y:S08]  /*0060*/  S2UR UR5, SR_CTAID.X ;  /* 0x00000000000579c3 */ /* 0x000ef00000002500 */
[----:B------:R-:W3:Y:S01]  /*0070*/  LDC R5, c[0x0][0x360] ;  /* 0x0000d800ff057b82 */ /* 0x000ee20000000800 */
[----:B-1----:R-:W-:-:S05]  /*0080*/  IMAD R0, R0, UR4, R3 ;  /* 0x0000000400007c24 */ /* 0x002fca000f8e0203 */
[----:B--2---:R-:W-:Y:S01]  /*0090*/  ISETP.GE.AND P0, PT, R0, UR7, PT ;  /* 0x0000000700007c0c */ /* 0x004fe2000bf06270 */
[----:B---3--:R-:W-:-:S05]  /*00a0*/  IMAD R5, R5, UR5, R2 ;  /* 0x0000000505057c24 */ /* 0x008fca000f8e0202 */
[----:B------:R-:W-:-:S13]  /*00b0*/  ISETP.GE.OR P0, PT, R5, UR6, P0 ;  /* 0x0000000605007c0c */ /* 0x000fda0008706670 */
[----:B0-----:R-:W-:Y:S05]  /*00c0*/  @P0 EXIT ;  /* 0x000000000000094d */ /* 0x001fea0003800000 */
[----:B------:R-:W0:Y:S01]  /*00d0*/  LDC.64 R2, c[0x0][0x380] ;  /* 0x0000e000ff027b82 */ /* 0x000e220000000a00 */
[----:B------:R-:W1:Y:S01]  /*00e0*/  LDCU.64 UR4, c[0x0][0x358] ;  /* 0x00006b00ff0477ac */ /* 0x000e620008000a00 */
[----:B------:R-:W-:-:S06]  /*00f0*/  IMAD R7, R0, UR6, R5 ;  /* 0x0000000600077c24 */ /* 0x000fcc000f8e0205 */
[----:B------:R-:W2:Y:S01]  /*0100*/  LDC.64 R4, c[0x0][0x388] ;  /* 0x0000e200ff047b82 */ /* 0x000ea20000000a00 */
[----:B0-----:R-:W-:-:S06]  /*0110*/  IMAD.WIDE R2, R7, 0x4, R2 ;  /* 0x0000000407027825 */ /* 0x001fcc00078e0202 */
[----:B-1----:R-:W3:Y:S01]  /*0120*/  LDG.E R2, desc[UR4][R2.64] ;  /* 0x0000000402027981 */ /* 0x002ee2000c1e1900 */
[----:B--2---:R-:W-:Y:S01]  /*0130*/  IMAD.WIDE R4, R7, 0x4, R4 ;  /* 0x0000000407047825 */ /* 0x004fe200078e0204 */
[----:B---3--:R-:W-:-:S05]  /*0140*/  PRMT R7, R2, 0x123, R1 ;  /* 0x0000012302077816 */ /* 0x008fca0000000001 */
[----:B------:R-:W-:Y:S01]  /*0150*/  STG.E desc[UR4][R4.64], R7 ;  /* 0x0000000704007986 */ /* 0x000fe2000c101904 */
[----:B------:R-:W-:Y:S05]  /*0160*/  EXIT ;  /* 0x000000000000794d */ /* 0x000fea0003800000 */
.L_x_0:
[----:B------:R-:W-:-:S00]  /*0170*/  BRA `(.L_x_0) ;  /* 0xfffffffc00fc7947 */ /* 0x000fc0000383ffff */
[----:B------:R-:W-:-:S00]  /*0180*/  NOP ;  /* 0x0000000000007918 */ /* 0x000fc00000000000 */
[----:B------:R-:W-:-:S00]  /*0190*/  NOP ;  /* 0x0000000000007918 */ /* 0x000fc00000000000 */
[----:B------:R-:W-:-:S00]  /*01a0*/  NOP ;  /* 0x0000000000007918 */ /* 0x000fc00000000000 */
[----:B------:R-:W-:-:S00]  /*01b0*/  NOP ;  /* 0x0000000000007918 */ /* 0x000fc00000000000 */
[----:B------:R-:W-:-:S00]  /*01c0*/  NOP ;  /* 0x0000000000007918 */ /* 0x000fc00000000000 */
[----:B------:R-:W-:-:S00]  /*01d0*/  NOP ;  /* 0x0000000000007918 */ /* 0x000fc00000000000 */
[----:B------:R-:W-:-:S00]  /*01e0*/  NOP ;  /* 0x0000000000007918 */ /* 0x000fc00000000000 */
[----:B------:R-:W-:-:S00]  /*01f0*/  NOP ;  /* 0x0000000000007918 */ /* 0x000fc00000000000 */
.L_x_1:


//--------------------- .nv.shared.reserved.0     --------------------------
	.section	.nv.shared.reserved.0,"aw",@nobits
	.weak		__nv_reservedSMEM_offset_0_alias
	.size		__nv_reservedSMEM_offset_0_alias, 0, 64
	.other		__nv_reservedSMEM_offset_0_alias,@"STO_CUDA_RESERVED_SHARED STV_DEFAULT"
__nv_reservedSMEM_offset_0_alias:
	.zero		0
	.zero		64


//--------------------- .nv.constant0.copyme      --------------------------
	.section	.nv.constant0.copyme,"a",@progbits
	.sectionflags	@""
	.align	4
.nv.constant0.copyme:
	.zero		920


//--------------------- SYMBOLS --------------------------

	.type		.nv.reservedSmem.offset0,@object
	.size		.nv.reservedSmem.offset0,0x4
